//
// Generated by NVIDIA NVVM Compiler
//
// Compiler Build ID: CL-36424714
// Cuda compilation tools, release 13.0, V13.0.88
// Based on NVVM 20.0.0
//

.version 9.0
.target sm_100
.address_size 64

	// .globl	_Z17kernel_turn_rightP6uchar4S0_4int2S1_

.visible .entry _Z17kernel_turn_rightP6uchar4S0_4int2S1_(
	.param .u64 .ptr .align 1 _Z17kernel_turn_rightP6uchar4S0_4int2S1__param_0,
	.param .u64 .ptr .align 1 _Z17kernel_turn_rightP6uchar4S0_4int2S1__param_1,
	.param .align 8 .b8 _Z17kernel_turn_rightP6uchar4S0_4int2S1__param_2[8],
	.param .align 8 .b8 _Z17kernel_turn_rightP6uchar4S0_4int2S1__param_3[8]
)
{
	.reg .pred 	%p<4>;
	.reg .b32 	%r<20>;
	.reg .b64 	%rd<9>;

	ld.param.u64 	%rd1, [_Z17kernel_turn_rightP6uchar4S0_4int2S1__param_0];
	ld.param.u64 	%rd2, [_Z17kernel_turn_rightP6uchar4S0_4int2S1__param_1];
	ld.param.v2.u32 	{%r6, %r7}, [_Z17kernel_turn_rightP6uchar4S0_4int2S1__param_2];
	ld.param.v2.u32 	{%r4, %r5}, [_Z17kernel_turn_rightP6uchar4S0_4int2S1__param_3];
	mov.u32 	%r9, %ntid.x;
	mov.u32 	%r10, %ctaid.x;
	mov.u32 	%r11, %tid.x;
	mad.lo.s32 	%r2, %r9, %r10, %r11;
	mov.u32 	%r12, %ntid.y;
	mov.u32 	%r13, %ctaid.y;
	mov.u32 	%r14, %tid.y;
	mad.lo.s32 	%r15, %r12, %r13, %r14;
	setp.gt.s32 	%p1, %r2, %r6;
	setp.gt.s32 	%p2, %r15, %r7;
	or.pred  	%p3, %p1, %p2;
	@%p3 bra 	$L__BB0_2;
	cvta.to.global.u64 	%rd3, %rd1;
	cvta.to.global.u64 	%rd4, %rd2;
	sub.s32 	%r16, %r4, %r15;
	mad.lo.s32 	%r17, %r4, %r2, %r16;
	mul.wide.s32 	%rd5, %r17, 4;
	add.s64 	%rd6, %rd4, %rd5;
	mad.lo.s32 	%r18, %r6, %r15, %r2;
	mul.wide.s32 	%rd7, %r18, 4;
	add.s64 	%rd8, %rd3, %rd7;
	ld.global.u32 	%r19, [%rd8];
	st.global.u32 	[%rd6], %r19;
$L__BB0_2:
	ret;

}
	// .globl	_Z19kernel_turn_oppositP6uchar4S0_4int2
.visible .entry _Z19kernel_turn_oppositP6uchar4S0_4int2(
	.param .u64 .ptr .align 1 _Z19kernel_turn_oppositP6uchar4S0_4int2_param_0,
	.param .u64 .ptr .align 1 _Z19kernel_turn_oppositP6uchar4S0_4int2_param_1,
	.param .align 8 .b8 _Z19kernel_turn_oppositP6uchar4S0_4int2_param_2[8]
)
{
	.reg .pred 	%p<4>;
	.reg .b32 	%r<19>;
	.reg .b64 	%rd<9>;

	ld.param.u64 	%rd1, [_Z19kernel_turn_oppositP6uchar4S0_4int2_param_0];
	ld.param.u64 	%rd2, [_Z19kernel_turn_oppositP6uchar4S0_4int2_param_1];
	ld.param.v2.u32 	{%r5, %r6}, [_Z19kernel_turn_oppositP6uchar4S0_4int2_param_2];
	mov.u32 	%r7, %ntid.x;
	mov.u32 	%r8, %ctaid.x;
	mov.u32 	%r9, %tid.x;
	mad.lo.s32 	%r3, %r7, %r8, %r9;
	mov.u32 	%r10, %ntid.y;
	mov.u32 	%r11, %ctaid.y;
	mov.u32 	%r12, %tid.y;
	mad.lo.s32 	%r13, %r10, %r11, %r12;
	setp.lt.s32 	%p1, %r5, %r3;
	setp.lt.s32 	%p2, %r6, %r13;
	or.pred  	%p3, %p1, %p2;
	@%p3 bra 	$L__BB1_2;
	cvta.to.global.u64 	%rd3, %rd1;
	cvta.to.global.u64 	%rd4, %rd2;
	sub.s32 	%r14, %r6, %r13;
	sub.s32 	%r15, %r5, %r3;
	mad.lo.s32 	%r16, %r14, %r5, %r15;
	mul.wide.s32 	%rd5, %r16, 4;
	add.s64 	%rd6, %rd4, %rd5;
	mad.lo.s32 	%r17, %r5, %r13, %r3;
	mul.wide.s32 	%rd7, %r17, 4;
	add.s64 	%rd8, %rd3, %rd7;
	ld.global.u32 	%r18, [%rd8];
	st.global.u32 	[%rd6], %r18;
$L__BB1_2:
	ret;

}
	// .globl	_Z16kernel_turn_leftP6uchar4S0_4int2S1_
.visible .entry _Z16kernel_turn_leftP6uchar4S0_4int2S1_(
	.param .u64 .ptr .align 1 _Z16kernel_turn_leftP6uchar4S0_4int2S1__param_0,
	.param .u64 .ptr .align 1 _Z16kernel_turn_leftP6uchar4S0_4int2S1__param_1,
	.param .align 8 .b8 _Z16kernel_turn_leftP6uchar4S0_4int2S1__param_2[8],
	.param .align 8 .b8 _Z16kernel_turn_leftP6uchar4S0_4int2S1__param_3[8]
)
{
	.reg .pred 	%p<4>;
	.reg .b32 	%r<20>;
	.reg .b64 	%rd<9>;

	ld.param.u64 	%rd1, [_Z16kernel_turn_leftP6uchar4S0_4int2S1__param_0];
	ld.param.u64 	%rd2, [_Z16kernel_turn_leftP6uchar4S0_4int2S1__param_1];
	ld.param.v2.u32 	{%r6, %r7}, [_Z16kernel_turn_leftP6uchar4S0_4int2S1__param_2];
	ld.param.v2.u32 	{%r4, %r5}, [_Z16kernel_turn_leftP6uchar4S0_4int2S1__param_3];
	mov.u32 	%r9, %ntid.x;
	mov.u32 	%r10, %ctaid.x;
	mov.u32 	%r11, %tid.x;
	mad.lo.s32 	%r2, %r9, %r10, %r11;
	mov.u32 	%r12, %ntid.y;
	mov.u32 	%r13, %ctaid.y;
	mov.u32 	%r14, %tid.y;
	mad.lo.s32 	%r15, %r12, %r13, %r14;
	setp.gt.s32 	%p1, %r2, %r6;
	setp.gt.s32 	%p2, %r15, %r7;
	or.pred  	%p3, %p1, %p2;
	@%p3 bra 	$L__BB2_2;
	cvta.to.global.u64 	%rd3, %rd1;
	cvta.to.global.u64 	%rd4, %rd2;
	sub.s32 	%r16, %r5, %r2;
	mad.lo.s32 	%r17, %r16, %r4, %r15;
	mul.wide.s32 	%rd5, %r17, 4;
	add.s64 	%rd6, %rd4, %rd5;
	mad.lo.s32 	%r18, %r6, %r15, %r2;
	mul.wide.s32 	%rd7, %r18, 4;
	add.s64 	%rd8, %rd3, %rd7;
	ld.global.u32 	%r19, [%rd8];
	st.global.u32 	[%rd6], %r19;
$L__BB2_2:
	ret;

}


// ===== COMPILED SASS (sm_100) =====

	.target	sm_100

	.elftype	@"ET_EXEC"


//--------------------- .note.nv.tkinfo           --------------------------
	.section	.note.nv.tkinfo,"",@"SHT_NOTE"
	.sectionflags	@"SHF_NOTE_NV_TKINFO"
	.tkinfo
        /*0018*/ 	.word	0x00000002
        /*0030*/ 	.string	""
        /*0030*/ 	.string	"ptxas"
        /*0030*/ 	.string	"Cuda compilation tools, release 13.0, V13.0.88"
        /*0030*/ 	.string	"Build cuda_13.0.r13.0/compiler.36424714_0"
        /*0030*/ 	.string	"-arch sm_100 -m 64 "



//--------------------- .note.nv.cuinfo           --------------------------
	.section	.note.nv.cuinfo,"",@"SHT_NOTE"
	.sectionflags	@"SHF_NOTE_NV_CUINFO"
        /*0018*/ 	.short	0x0002
        /*001a*/ 	.short	0x0064
        /*001c*/ 	.short	0x0082
	.zero		2


//--------------------- .nv.info                  --------------------------
	.section	.nv.info,"",@"SHT_CUDA_INFO"
	.align	4


	//----- nvinfo : EIATTR_REGCOUNT
	.align		4
        /*0000*/ 	.byte	0x04, 0x2f
        /*0002*/ 	.short	(.L_1 - .L_0)
	.align		4
.L_0:
        /*0004*/ 	.word	index@(_Z17kernel_turn_rightP6uchar4S0_4int2S1_)
        /*0008*/ 	.word	0x0000000a


	//----- nvinfo : EIATTR_FRAME_SIZE
	.align		4
.L_1:
        /*000c*/ 	.byte	0x04, 0x11
        /*000e*/ 	.short	(.L_3 - .L_2)
	.align		4
.L_2:
        /*0010*/ 	.word	index@(_Z17kernel_turn_rightP6uchar4S0_4int2S1_)
        /*0014*/ 	.word	0x00000000


	//----- nvinfo : EIATTR_REGCOUNT
	.align		4
.L_3:
        /*0018*/ 	.byte	0x04, 0x2f
        /*001a*/ 	.short	(.L_5 - .L_4)
	.align		4
.L_4:
        /*001c*/ 	.word	index@(_Z19kernel_turn_oppositP6uchar4S0_4int2)
        /*0020*/ 	.word	0x0000000a


	//----- nvinfo : EIATTR_FRAME_SIZE
	.align		4
.L_5:
        /*0024*/ 	.byte	0x04, 0x11
        /*0026*/ 	.short	(.L_7 - .L_6)
	.align		4
.L_6:
        /*0028*/ 	.word	index@(_Z19kernel_turn_oppositP6uchar4S0_4int2)
        /*002c*/ 	.word	0x00000000


	//----- nvinfo : EIATTR_REGCOUNT
	.align		4
.L_7:
        /*0030*/ 	.byte	0x04, 0x2f
        /*0032*/ 	.short	(.L_9 - .L_8)
	.align		4
.L_8:
        /*0034*/ 	.word	index@(_Z16kernel_turn_leftP6uchar4S0_4int2S1_)
        /*0038*/ 	.word	0x0000000a


	//----- nvinfo : EIATTR_FRAME_SIZE
	.align		4
.L_9:
        /*003c*/ 	.byte	0x04, 0x11
        /*003e*/ 	.short	(.L_11 - .L_10)
	.align		4
.L_10:
        /*0040*/ 	.word	index@(_Z16kernel_turn_leftP6uchar4S0_4int2S1_)
        /*0044*/ 	.word	0x00000000


	//----- nvinfo : EIATTR_MIN_STACK_SIZE
	.align		4
.L_11:
        /*0048*/ 	.byte	0x04, 0x12
        /*004a*/ 	.short	(.L_13 - .L_12)
	.align		4
.L_12:
        /*004c*/ 	.word	index@(_Z16kernel_turn_leftP6uchar4S0_4int2S1_)
        /*0050*/ 	.word	0x00000000


	//----- nvinfo : EIATTR_MIN_STACK_SIZE
	.align		4
.L_13:
        /*0054*/ 	.byte	0x04, 0x12
        /*0056*/ 	.short	(.L_15 - .L_14)
	.align		4
.L_14:
        /*0058*/ 	.word	index@(_Z19kernel_turn_oppositP6uchar4S0_4int2)
        /*005c*/ 	.word	0x00000000


	//----- nvinfo : EIATTR_MIN_STACK_SIZE
	.align		4
.L_15:
        /*0060*/ 	.byte	0x04, 0x12
        /*0062*/ 	.short	(.L_17 - .L_16)
	.align		4
.L_16:
        /*0064*/ 	.word	index@(_Z17kernel_turn_rightP6uchar4S0_4int2S1_)
        /*0068*/ 	.word	0x00000000
.L_17:


//--------------------- .nv.compat                --------------------------
	.section	.nv.compat,"",@"SHT_CUDA_COMPAT_INFO"
	.align	4
        /*0000*/ 	.byte	0x02, 0x09, 0x00, 0x00, 0x02, 0x02, 0x01, 0x00, 0x02, 0x05, 0x05, 0x00, 0x03, 0x07, 0x01, 0x01
        /*0010*/ 	.byte	0x02, 0x03, 0x00, 0x00, 0x02, 0x06, 0x01, 0x00, 0x04, 0x0b, 0x08, 0x00, 0x09, 0x00, 0x00, 0x00
        /*0020*/ 	.byte	0x00, 0x00, 0x00, 0x00


//--------------------- .nv.info._Z16kernel_turn_leftP6uchar4S0_4int2S1_ --------------------------
	.section	.nv.info._Z16kernel_turn_leftP6uchar4S0_4int2S1_,"",@"SHT_CUDA_INFO"
	.sectionflags	@""
	.align	4


	//----- nvinfo : EIATTR_CUDA_API_VERSION
	.align		4
        /*0000*/ 	.byte	0x04, 0x37
        /*0002*/ 	.short	(.L_19 - .L_18)
.L_18:
        /*0004*/ 	.word	0x00000082


	//----- nvinfo : EIATTR_KPARAM_INFO
	.align		4
.L_19:
        /*0008*/ 	.byte	0x04, 0x17
        /*000a*/ 	.short	(.L_21 - .L_20)
.L_20:
        /*000c*/ 	.word	0x00000000
        /*0010*/ 	.short	0x0003
        /*0012*/ 	.short	0x0018
        /*0014*/ 	.byte	0x00, 0xf0, 0x21, 0x00


	//----- nvinfo : EIATTR_KPARAM_INFO
	.align		4
.L_21:
        /*0018*/ 	.byte	0x04, 0x17
        /*001a*/ 	.short	(.L_23 - .L_22)
.L_22:
        /*001c*/ 	.word	0x00000000
        /*0020*/ 	.short	0x0002
        /*0022*/ 	.short	0x0010
        /*0024*/ 	.byte	0x00, 0xf0, 0x21, 0x00


	//----- nvinfo : EIATTR_KPARAM_INFO
	.align		4
.L_23:
        /*0028*/ 	.byte	0x04, 0x17
        /*002a*/ 	.short	(.L_25 - .L_24)
.L_24:
        /*002c*/ 	.word	0x00000000
        /*0030*/ 	.short	0x0001
        /*0032*/ 	.short	0x0008
        /*0034*/ 	.byte	0x00, 0xf5, 0x21, 0x00


	//----- nvinfo : EIATTR_KPARAM_INFO
	.align		4
.L_25:
        /*0038*/ 	.byte	0x04, 0x17
        /*003a*/ 	.short	(.L_27 - .L_26)
.L_26:
        /*003c*/ 	.word	0x00000000
        /*0040*/ 	.short	0x0000
        /*0042*/ 	.short	0x0000
        /*0044*/ 	.byte	0x00, 0xf5, 0x21, 0x00


	//----- nvinfo : EIATTR_SPARSE_MMA_MASK
	.align		4
.L_27:
        /*0048*/ 	.byte	0x03, 0x50
        /*004a*/ 	.short	0x0000


	//----- nvinfo : EIATTR_MAXREG_COUNT
	.align		4
        /*004c*/ 	.byte	0x03, 0x1b
        /*004e*/ 	.short	0x00ff


	//----- nvinfo : EIATTR_MERCURY_ISA_VERSION
	.align		4
        /*0050*/ 	.byte	0x03, 0x5f
        /*0052*/ 	.short	0x0101


	//----- nvinfo : EIATTR_VRC_CTA_INIT_COUNT
	.align		4
        /*0054*/ 	.byte	0x02, 0x4a
	.zero		1
	.zero		1


	//----- nvinfo : EIATTR_EXIT_INSTR_OFFSETS
	.align		4
        /*0058*/ 	.byte	0x04, 0x1c
        /*005a*/ 	.short	(.L_29 - .L_28)


	//   ....[0]....
.L_28:
        /*005c*/ 	.word	0x000000c0


	//   ....[1]....
        /*0060*/ 	.word	0x00000180


	//----- nvinfo : EIATTR_CBANK_PARAM_SIZE
	.align		4
.L_29:
        /*0064*/ 	.byte	0x03, 0x19
        /*0066*/ 	.short	0x0020


	//----- nvinfo : EIATTR_PARAM_CBANK
	.align		4
        /*0068*/ 	.byte	0x04, 0x0a
        /*006a*/ 	.short	(.L_31 - .L_30)
	.align		4
.L_30:
        /*006c*/ 	.word	index@(.nv.constant0._Z16kernel_turn_leftP6uchar4S0_4int2S1_)
        /*0070*/ 	.short	0x0380
        /*0072*/ 	.short	0x0020


	//----- nvinfo : EIATTR_SW_WAR
	.align		4
.L_31:
        /*0074*/ 	.byte	0x04, 0x36
        /*0076*/ 	.short	(.L_33 - .L_32)
.L_32:
        /*0078*/ 	.word	0x00000008
.L_33:


//--------------------- .nv.info._Z19kernel_turn_oppositP6uchar4S0_4int2 --------------------------
	.section	.nv.info._Z19kernel_turn_oppositP6uchar4S0_4int2,"",@"SHT_CUDA_INFO"
	.sectionflags	@""
	.align	4


	//----- nvinfo : EIATTR_CUDA_API_VERSION
	.align		4
        /*0000*/ 	.byte	0x04, 0x37
        /*0002*/ 	.short	(.L_35 - .L_34)
.L_34:
        /*0004*/ 	.word	0x00000082


	//----- nvinfo : EIATTR_KPARAM_INFO
	.align		4
.L_35:
        /*0008*/ 	.byte	0x04, 0x17
        /*000a*/ 	.short	(.L_37 - .L_36)
.L_36:
        /*000c*/ 	.word	0x00000000
        /*0010*/ 	.short	0x0002
        /*0012*/ 	.short	0x0010
        /*0014*/ 	.byte	0x00, 0xf0, 0x21, 0x00


	//----- nvinfo : EIATTR_KPARAM_INFO
	.align		4
.L_37:
        /*0018*/ 	.byte	0x04, 0x17
        /*001a*/ 	.short	(.L_39 - .L_38)
.L_38:
        /*001c*/ 	.word	0x00000000
        /*0020*/ 	.short	0x0001
        /*0022*/ 	.short	0x0008
        /*0024*/ 	.byte	0x00, 0xf5, 0x21, 0x00


	//----- nvinfo : EIATTR_KPARAM_INFO
	.align		4
.L_39:
        /*0028*/ 	.byte	0x04, 0x17
        /*002a*/ 	.short	(.L_41 - .L_40)
.L_40:
        /*002c*/ 	.word	0x00000000
        /*0030*/ 	.short	0x0000
        /*0032*/ 	.short	0x0000
        /*0034*/ 	.byte	0x00, 0xf5, 0x21, 0x00


	//----- nvinfo : EIATTR_SPARSE_MMA_MASK
	.align		4
.L_41:
        /*0038*/ 	.byte	0x03, 0x50
        /*003a*/ 	.short	0x0000


	//----- nvinfo : EIATTR_MAXREG_COUNT
	.align		4
        /*003c*/ 	.byte	0x03, 0x1b
        /*003e*/ 	.short	0x00ff


	//----- nvinfo : EIATTR_MERCURY_ISA_VERSION
	.align		4
        /*0040*/ 	.byte	0x03, 0x5f
        /*0042*/ 	.short	0x0101


	//----- nvinfo : EIATTR_VRC_CTA_INIT_COUNT
	.align		4
        /*0044*/ 	.byte	0x02, 0x4a
	.zero		1
	.zero		1


	//----- nvinfo : EIATTR_EXIT_INSTR_OFFSETS
	.align		4
        /*0048*/ 	.byte	0x04, 0x1c
        /*004a*/ 	.short	(.L_43 - .L_42)


	//   ....[0]....
.L_42:
        /*004c*/ 	.word	0x000000c0


	//   ....[1]....
        /*0050*/ 	.word	0x00000180


	//----- nvinfo : EIATTR_CBANK_PARAM_SIZE
	.align		4
.L_43:
        /*0054*/ 	.byte	0x03, 0x19
        /*0056*/ 	.short	0x0018


	//----- nvinfo : EIATTR_PARAM_CBANK
	.align		4
        /*0058*/ 	.byte	0x04, 0x0a
        /*005a*/ 	.short	(.L_45 - .L_44)
	.align		4
.L_44:
        /*005c*/ 	.word	index@(.nv.constant0._Z19kernel_turn_oppositP6uchar4S0_4int2)
        /*0060*/ 	.short	0x0380
        /*0062*/ 	.short	0x0018


	//----- nvinfo : EIATTR_SW_WAR
	.align		4
.L_45:
        /*0064*/ 	.byte	0x04, 0x36
        /*0066*/ 	.short	(.L_47 - .L_46)
.L_46:
        /*0068*/ 	.word	0x00000008
.L_47:


//--------------------- .nv.info._Z17kernel_turn_rightP6uchar4S0_4int2S1_ --------------------------
	.section	.nv.info._Z17kernel_turn_rightP6uchar4S0_4int2S1_,"",@"SHT_CUDA_INFO"
	.sectionflags	@""
	.align	4


	//----- nvinfo : EIATTR_CUDA_API_VERSION
	.align		4
        /*0000*/ 	.byte	0x04, 0x37
        /*0002*/ 	.short	(.L_49 - .L_48)
.L_48:
        /*0004*/ 	.word	0x00000082


	//----- nvinfo : EIATTR_KPARAM_INFO
	.align		4
.L_49:
        /*0008*/ 	.byte	0x04, 0x17
        /*000a*/ 	.short	(.L_51 - .L_50)
.L_50:
        /*000c*/ 	.word	0x00000000
        /*0010*/ 	.short	0x0003
        /*0012*/ 	.short	0x0018
        /*0014*/ 	.byte	0x00, 0xf0, 0x21, 0x00


	//----- nvinfo : EIATTR_KPARAM_INFO
	.align		4
.L_51:
        /*0018*/ 	.byte	0x04, 0x17
        /*001a*/ 	.short	(.L_53 - .L_52)
.L_52:
        /*001c*/ 	.word	0x00000000
        /*0020*/ 	.short	0x0002
        /*0022*/ 	.short	0x0010
        /*0024*/ 	.byte	0x00, 0xf0, 0x21, 0x00


	//----- nvinfo : EIATTR_KPARAM_INFO
	.align		4
.L_53:
        /*0028*/ 	.byte	0x04, 0x17
        /*002a*/ 	.short	(.L_55 - .L_54)
.L_54:
        /*002c*/ 	.word	0x00000000
        /*0030*/ 	.short	0x0001
        /*0032*/ 	.short	0x0008
        /*0034*/ 	.byte	0x00, 0xf5, 0x21, 0x00


	//----- nvinfo : EIATTR_KPARAM_INFO
	.align		4
.L_55:
        /*0038*/ 	.byte	0x04, 0x17
        /*003a*/ 	.short	(.L_57 - .L_56)
.L_56:
        /*003c*/ 	.word	0x00000000
        /*0040*/ 	.short	0x0000
        /*0042*/ 	.short	0x0000
        /*0044*/ 	.byte	0x00, 0xf5, 0x21, 0x00


	//----- nvinfo : EIATTR_SPARSE_MMA_MASK
	.align		4
.L_57:
        /*0048*/ 	.byte	0x03, 0x50
        /*004a*/ 	.short	0x0000


	//----- nvinfo : EIATTR_MAXREG_COUNT
	.align		4
        /*004c*/ 	.byte	0x03, 0x1b
        /*004e*/ 	.short	0x00ff


	//----- nvinfo : EIATTR_MERCURY_ISA_VERSION
	.align		4
        /*0050*/ 	.byte	0x03, 0x5f
        /*0052*/ 	.short	0x0101


	//----- nvinfo : EIATTR_VRC_CTA_INIT_COUNT
	.align		4
        /*0054*/ 	.byte	0x02, 0x4a
	.zero		1
	.zero		1


	//----- nvinfo : EIATTR_EXIT_INSTR_OFFSETS
	.align		4
        /*0058*/ 	.byte	0x04, 0x1c
        /*005a*/ 	.short	(.L_59 - .L_58)


	//   ....[0]....
.L_58:
        /*005c*/ 	.word	0x000000c0


	//   ....[1]....
        /*0060*/ 	.word	0x00000180


	//----- nvinfo : EIATTR_CBANK_PARAM_SIZE
	.align		4
.L_59:
        /*0064*/ 	.byte	0x03, 0x19
        /*0066*/ 	.short	0x0020


	//----- nvinfo : EIATTR_PARAM_CBANK
	.align		4
        /*0068*/ 	.byte	0x04, 0x0a
        /*006a*/ 	.short	(.L_61 - .L_60)
	.align		4
.L_60:
        /*006c*/ 	.word	index@(.nv.constant0._Z17kernel_turn_rightP6uchar4S0_4int2S1_)
        /*0070*/ 	.short	0x0380
        /*0072*/ 	.short	0x0020


	//----- nvinfo : EIATTR_SW_WAR
	.align		4
.L_61:
        /*0074*/ 	.byte	0x04, 0x36
        /*0076*/ 	.short	(.L_63 - .L_62)
.L_62:
        /*0078*/ 	.word	0x00000008
.L_63:


//--------------------- .nv.callgraph             --------------------------
	.section	.nv.callgraph,"",@"SHT_CUDA_CALLGRAPH"
	.align	4
	.sectionentsize	8
	.align		4
        /*0000*/ 	.word	0x00000000
	.align		4
        /*0004*/ 	.word	0xffffffff
	.align		4
        /*0008*/ 	.word	0x00000000
	.align		4
        /*000c*/ 	.word	0xfffffffe
	.align		4
        /*0010*/ 	.word	0x00000000
	.align		4
        /*0014*/ 	.word	0xfffffffd
	.align		4
        /*0018*/ 	.word	0x00000000
	.align		4
        /*001c*/ 	.word	0xfffffffc


//--------------------- .text._Z16kernel_turn_leftP6uchar4S0_4int2S1_ --------------------------
	.section	.text._Z16kernel_turn_leftP6uchar4S0_4int2S1_,"ax",@progbits
	.align	128
        .global         _Z16kernel_turn_leftP6uchar4S0_4int2S1_
        .type           _Z16kernel_turn_leftP6uchar4S0_4int2S1_,@function
        .size           _Z16kernel_turn_leftP6uchar4S0_4int2S1_,(.L_x_3 - _Z16kernel_turn_leftP6uchar4S0_4int2S1_)
        .other          _Z16kernel_turn_leftP6uchar4S0_4int2S1_,@"STO_CUDA_ENTRY STV_DEFAULT"
_Z16kernel_turn_leftP6uchar4S0_4int2S1_:
.text._Z16kernel_turn_leftP6uchar4S0_4int2S1_:
[----:B------:R-:W-:Y:S01]  /*0000*/  LDC R1, c[0x0][0x37c] ;  /* 0x0000df00ff017b82 */ /* 0x000fe20000000800 */
[----:B------:R-:W0:Y:S01]  /*0010*/  S2R R7, SR_CTAID.Y ;  /* 0x0000000000077919 */ /* 0x000e220000002600 */
[----:B------:R-:W1:Y:S01]  /*0020*/  LDCU UR4, c[0x0][0x360] ;  /* 0x00006c00ff0477ac */ /* 0x000e620008000800 */
[----:B------:R-:W0:Y:S01]  /*0030*/  S2R R2, SR_TID.Y ;  /* 0x0000000000027919 */ /* 0x000e220000002200 */
[----:B------:R-:W0:Y:S01]  /*0040*/  LDCU UR5, c[0x0][0x364] ;  /* 0x00006c80ff0577ac */ /* 0x000e220008000800 */
[----:B------:R-:W1:Y:S01]  /*0050*/  S2R R0, SR_CTAID.X ;  /* 0x0000000000007919 */ /* 0x000e620000002500 */
[----:B------:R-:W2:Y:S01]  /*0060*/  LDCU.64 UR6, c[0x0][0x390] ;  /* 0x00007200ff0677ac */ /* 0x000ea20008000a00 */
[----:B------:R-:W1:Y:S01]  /*0070*/  S2R R3, SR_TID.X ;  /* 0x0000000000037919 */ /* 0x000e620000002100 */
[----:B0-----:R-:W-:-:S05]  /*0080*/  IMAD R7, R7, UR5, R2 ;  /* 0x0000000507077c24 */ /* 0x001fca000f8e0202 */
[----:B--2---:R-:W-:Y:S01]  /*0090*/  ISETP.GT.AND P0, PT, R7, UR7, PT ;  /* 0x0000000707007c0c */ /* 0x004fe2000bf04270 */
[----:B-1----:R-:W-:-:S05]  /*00a0*/  IMAD R0, R0, UR4, R3 ;  /* 0x0000000400007c24 */ /* 0x002fca000f8e0203 */
[----:B------:R-:W-:-:S13]  /*00b0*/  ISETP.GT.OR P0, PT, R0, UR6, P0 ;  /* 0x0000000600007c0c */ /* 0x000fda0008704670 */
[----:B------:R-:W-:Y:S05]  /*00c0*/  @P0 EXIT ;  /* 0x000000000000094d */ /* 0x000fea0003800000 */
[----:B------:R-:W0:Y:S01]  /*00d0*/  LDC.64 R4, c[0x0][0x380] ;  /* 0x0000e000ff047b82 */ /* 0x000e220000000a00 */
[----:B------:R-:W1:Y:S01]  /*00e0*/  LDCU.64 UR4, c[0x0][0x358] ;  /* 0x00006b00ff0477ac */ /* 0x000e620008000a00 */
[----:B------:R-:W-:Y:S01]  /*00f0*/  IMAD R3, R7, UR6, R0 ;  /* 0x0000000607037c24 */ /* 0x000fe2000f8e0200 */
[----:B------:R-:W2:Y:S03]  /*0100*/  LDCU.64 UR8, c[0x0][0x398] ;  /* 0x00007300ff0877ac */ /* 0x000ea60008000a00 */
[----:B0-----:R-:W-:Y:S02]  /*0110*/  IMAD.WIDE R4, R3, 0x4, R4 ;  /* 0x0000000403047825 */ /* 0x001fe400078e0204 */
[----:B------:R-:W0:Y:S04]  /*0120*/  LDC.64 R2, c[0x0][0x388] ;  /* 0x0000e200ff027b82 */ /* 0x000e280000000a00 */
[----:B-1----:R-:W3:Y:S01]  /*0130*/  LDG.E R5, desc[UR4][R4.64] ;  /* 0x0000000404057981 */ /* 0x002ee2000c1e1900 */
[----:B--2---:R-:W-:-:S05]  /*0140*/  IADD3 R0, PT, PT, -R0, UR9, RZ ;  /* 0x0000000900007c10 */ /* 0x004fca000fffe1ff */
[----:B------:R-:W-:-:S04]  /*0150*/  IMAD R7, R0, UR8, R7 ;  /* 0x0000000800077c24 */ /* 0x000fc8000f8e0207 */
[----:B0-----:R-:W-:-:S05]  /*0160*/  IMAD.WIDE R2, R7, 0x4, R2 ;  /* 0x0000000407027825 */ /* 0x001fca00078e0202 */
[----:B---3--:R-:W-:Y:S01]  /*0170*/  STG.E desc[UR4][R2.64], R5 ;  /* 0x0000000502007986 */ /* 0x008fe2000c101904 */
[----:B------:R-:W-:Y:S05]  /*0180*/  EXIT ;  /* 0x000000000000794d */ /* 0x000fea0003800000 */
.L_x_0:
[----:B------:R-:W-:-:S00]  /*0190*/  BRA `(.L_x_0) ;  /* 0xfffffffc00fc7947 */ /* 0x000fc0000383ffff */
[----:B------:R-:W-:-:S00]  /*01a0*/  NOP ;  /* 0x0000000000007918 */ /* 0x000fc00000000000 */
        /* <DEDUP_REMOVED lines=13> */
.L_x_3:


//--------------------- .text._Z19kernel_turn_oppositP6uchar4S0_4int2 --------------------------
	.section	.text._Z19kernel_turn_oppositP6uchar4S0_4int2,"ax",@progbits
	.align	128
        .global         _Z19kernel_turn_oppositP6uchar4S0_4int2
        .type           _Z19kernel_turn_oppositP6uchar4S0_4int2,@function
        .size           _Z19kernel_turn_oppositP6uchar4S0_4int2,(.L_x_4 - _Z19kernel_turn_oppositP6uchar4S0_4int2)
        .other          _Z19kernel_turn_oppositP6uchar4S0_4int2,@"STO_CUDA_ENTRY STV_DEFAULT"
_Z19kernel_turn_oppositP6uchar4S0_4int2:
.text._Z19kernel_turn_oppositP6uchar4S0_4int2:
        /* <DEDUP_REMOVED lines=15> */
[----:B------:R-:W-:-:S04]  /*00f0*/  IMAD R3, R7, UR6, R0 ;  /* 0x0000000607037c24 */ /* 0x000fc8000f8e0200 */
[----:B0-----:R-:W-:Y:S02]  /*0100*/  IMAD.WIDE R4, R3, 0x4, R4 ;  /* 0x0000000403047825 */ /* 0x001fe400078e0204 */
[----:B------:R-:W0:Y:S04]  /*0110*/  LDC.64 R2, c[0x0][0x388] ;  /* 0x0000e200ff027b82 */ /* 0x000e280000000a00 */
[----:B-1----:R-:W2:Y:S01]  /*0120*/  LDG.E R5, desc[UR4][R4.64] ;  /* 0x0000000404057981 */ /* 0x002ea2000c1e1900 */
[----:B------:R-:W-:Y:S02]  /*0130*/  IADD3 R7, PT, PT, -R7, UR7, RZ ;  /* 0x0000000707077c10 */ /* 0x000fe4000fffe1ff */
[----:B------:R-:W-:-:S05]  /*0140*/  IADD3 R0, PT, PT, -R0, UR6, RZ ;  /* 0x0000000600007c10 */ /* 0x000fca000fffe1ff */
[----:B------:R-:W-:-:S04]  /*0150*/  IMAD R7, R7, UR6, R0 ;  /* 0x0000000607077c24 */ /* 0x000fc8000f8e0200 */
[----:B0-----:R-:W-:-:S05]  /*0160*/  IMAD.WIDE R2, R7, 0x4, R2 ;  /* 0x0000000407027825 */ /* 0x001fca00078e0202 */
[----:B--2---:R-:W-:Y:S01]  /*0170*/  STG.E desc[UR4][R2.64], R5 ;  /* 0x0000000502007986 */ /* 0x004fe2000c101904 */
[----:B------:R-:W-:Y:S05]  /*0180*/  EXIT ;  /* 0x000000000000794d */ /* 0x000fea0003800000 */
.L_x_1:
        /* <DEDUP_REMOVED lines=15> */
.L_x_4:


//--------------------- .text._Z17kernel_turn_rightP6uchar4S0_4int2S1_ --------------------------
	.section	.text._Z17kernel_turn_rightP6uchar4S0_4int2S1_,"ax",@progbits
	.align	128
        .global         _Z17kernel_turn_rightP6uchar4S0_4int2S1_
        .type           _Z17kernel_turn_rightP6uchar4S0_4int2S1_,@function
        .size           _Z17kernel_turn_rightP6uchar4S0_4int2S1_,(.L_x_5 - _Z17kernel_turn_rightP6uchar4S0_4int2S1_)
        .other          _Z17kernel_turn_rightP6uchar4S0_4int2S1_,@"STO_CUDA_ENTRY STV_DEFAULT"
_Z17kernel_turn_rightP6uchar4S0_4int2S1_:
.text._Z17kernel_turn_rightP6uchar4S0_4int2S1_:
        /* <DEDUP_REMOVED lines=16> */
[----:B------:R-:W2:Y:S03]  /*0100*/  LDCU UR7, c[0x0][0x398] ;  /* 0x00007300ff0777ac */ /* 0x000ea60008000800 */
        /* <DEDUP_REMOVED lines=8> */
.L_x_2:
        /* <DEDUP_REMOVED lines=15> */
.L_x_5:


//--------------------- .nv.shared.reserved.0     --------------------------
	.section	.nv.shared.reserved.0,"aw",@nobits
	.weak		__nv_reservedSMEM_offset_0_alias
	.size		__nv_reservedSMEM_offset_0_alias, 0, 64
	.other		__nv_reservedSMEM_offset_0_alias,@"STO_CUDA_RESERVED_SHARED STV_DEFAULT"
__nv_reservedSMEM_offset_0_alias:
	.zero		0
	.zero		64


//--------------------- .nv.constant0._Z16kernel_turn_leftP6uchar4S0_4int2S1_ --------------------------
	.section	.nv.constant0._Z16kernel_turn_leftP6uchar4S0_4int2S1_,"a",@progbits
	.sectionflags	@""
	.align	4
.nv.constant0._Z16kernel_turn_leftP6uchar4S0_4int2S1_:
	.zero		928


//--------------------- .nv.constant0._Z19kernel_turn_oppositP6uchar4S0_4int2 --------------------------
	.section	.nv.constant0._Z19kernel_turn_oppositP6uchar4S0_4int2,"a",@progbits
	.sectionflags	@""
	.align	4
.nv.constant0._Z19kernel_turn_oppositP6uchar4S0_4int2:
	.zero		920


//--------------------- .nv.constant0._Z17kernel_turn_rightP6uchar4S0_4int2S1_ --------------------------
	.section	.nv.constant0._Z17kernel_turn_rightP6uchar4S0_4int2S1_,"a",@progbits
	.sectionflags	@""
	.align	4
.nv.constant0._Z17kernel_turn_rightP6uchar4S0_4int2S1_:
	.zero		928


//--------------------- SYMBOLS --------------------------

	.type		.nv.reservedSmem.offset0,@object
	.size		.nv.reservedSmem.offset0,0x4
